//
// Generated by NVIDIA NVVM Compiler
//
// Compiler Build ID: CL-36424714
// Cuda compilation tools, release 13.0, V13.0.88
// Based on NVVM 20.0.0
//

.version 9.0
.target sm_100
.address_size 64

	// .globl	_Z13res_injectionPfiS_S_ifiiPiS0_

.visible .entry _Z13res_injectionPfiS_S_ifiiPiS0_(
	.param .u64 .ptr .align 1 _Z13res_injectionPfiS_S_ifiiPiS0__param_0,
	.param .u32 _Z13res_injectionPfiS_S_ifiiPiS0__param_1,
	.param .u64 .ptr .align 1 _Z13res_injectionPfiS_S_ifiiPiS0__param_2,
	.param .u64 .ptr .align 1 _Z13res_injectionPfiS_S_ifiiPiS0__param_3,
	.param .u32 _Z13res_injectionPfiS_S_ifiiPiS0__param_4,
	.param .f32 _Z13res_injectionPfiS_S_ifiiPiS0__param_5,
	.param .u32 _Z13res_injectionPfiS_S_ifiiPiS0__param_6,
	.param .u32 _Z13res_injectionPfiS_S_ifiiPiS0__param_7,
	.param .u64 .ptr .align 1 _Z13res_injectionPfiS_S_ifiiPiS0__param_8,
	.param .u64 .ptr .align 1 _Z13res_injectionPfiS_S_ifiiPiS0__param_9
)
{
	.reg .pred 	%p<2>;
	.reg .b32 	%r<13>;
	.reg .b32 	%f<4>;
	.reg .b64 	%rd<16>;

	ld.param.u64 	%rd1, [_Z13res_injectionPfiS_S_ifiiPiS0__param_0];
	ld.param.u32 	%r2, [_Z13res_injectionPfiS_S_ifiiPiS0__param_1];
	ld.param.u64 	%rd2, [_Z13res_injectionPfiS_S_ifiiPiS0__param_2];
	ld.param.u32 	%r3, [_Z13res_injectionPfiS_S_ifiiPiS0__param_4];
	ld.param.u32 	%r4, [_Z13res_injectionPfiS_S_ifiiPiS0__param_6];
	ld.param.u32 	%r5, [_Z13res_injectionPfiS_S_ifiiPiS0__param_7];
	ld.param.u64 	%rd3, [_Z13res_injectionPfiS_S_ifiiPiS0__param_8];
	ld.param.u64 	%rd4, [_Z13res_injectionPfiS_S_ifiiPiS0__param_9];
	mov.u32 	%r6, %tid.x;
	mov.u32 	%r7, %ntid.x;
	mov.u32 	%r8, %ctaid.x;
	mad.lo.s32 	%r1, %r7, %r8, %r6;
	setp.ge.s32 	%p1, %r1, %r5;
	@%p1 bra 	$L__BB0_2;
	cvta.to.global.u64 	%rd5, %rd2;
	cvta.to.global.u64 	%rd6, %rd4;
	cvta.to.global.u64 	%rd7, %rd3;
	cvta.to.global.u64 	%rd8, %rd1;
	mad.lo.s32 	%r9, %r4, %r1, %r3;
	mul.wide.s32 	%rd9, %r9, 4;
	add.s64 	%rd10, %rd5, %rd9;
	ld.global.f32 	%f1, [%rd10];
	mul.wide.s32 	%rd11, %r1, 4;
	add.s64 	%rd12, %rd6, %rd11;
	ld.global.u32 	%r10, [%rd12];
	add.s64 	%rd13, %rd7, %rd11;
	ld.global.u32 	%r11, [%rd13];
	mad.lo.s32 	%r12, %r10, %r2, %r11;
	mul.wide.s32 	%rd14, %r12, 4;
	add.s64 	%rd15, %rd8, %rd14;
	ld.global.f32 	%f2, [%rd15];
	add.f32 	%f3, %f1, %f2;
	st.global.f32 	[%rd15], %f3;
$L__BB0_2:
	ret;

}


// ===== COMPILED SASS (sm_100) =====

	.target	sm_100

	.elftype	@"ET_EXEC"


//--------------------- .note.nv.tkinfo           --------------------------
	.section	.note.nv.tkinfo,"",@"SHT_NOTE"
	.sectionflags	@"SHF_NOTE_NV_TKINFO"
	.tkinfo
        /*0018*/ 	.word	0x00000002
        /*0030*/ 	.string	""
        /*0030*/ 	.string	"ptxas"
        /*0030*/ 	.string	"Cuda compilation tools, release 13.0, V13.0.88"
        /*0030*/ 	.string	"Build cuda_13.0.r13.0/compiler.36424714_0"
        /*0030*/ 	.string	"-arch sm_100 -m 64 "



//--------------------- .note.nv.cuinfo           --------------------------
	.section	.note.nv.cuinfo,"",@"SHT_NOTE"
	.sectionflags	@"SHF_NOTE_NV_CUINFO"
        /*0018*/ 	.short	0x0002
        /*001a*/ 	.short	0x0064
        /*001c*/ 	.short	0x0082
	.zero		2


//--------------------- .nv.info                  --------------------------
	.section	.nv.info,"",@"SHT_CUDA_INFO"
	.align	4


	//----- nvinfo : EIATTR_REGCOUNT
	.align		4
        /*0000*/ 	.byte	0x04, 0x2f
        /*0002*/ 	.short	(.L_1 - .L_0)
	.align		4
.L_0:
        /*0004*/ 	.word	index@(_Z13res_injectionPfiS_S_ifiiPiS0_)
        /*0008*/ 	.word	0x00000010


	//----- nvinfo : EIATTR_FRAME_SIZE
	.align		4
.L_1:
        /*000c*/ 	.byte	0x04, 0x11
        /*000e*/ 	.short	(.L_3 - .L_2)
	.align		4
.L_2:
        /*0010*/ 	.word	index@(_Z13res_injectionPfiS_S_ifiiPiS0_)
        /*0014*/ 	.word	0x00000000


	//----- nvinfo : EIATTR_MIN_STACK_SIZE
	.align		4
.L_3:
        /*0018*/ 	.byte	0x04, 0x12
        /*001a*/ 	.short	(.L_5 - .L_4)
	.align		4
.L_4:
        /*001c*/ 	.word	index@(_Z13res_injectionPfiS_S_ifiiPiS0_)
        /*0020*/ 	.word	0x00000000
.L_5:


//--------------------- .nv.compat                --------------------------
	.section	.nv.compat,"",@"SHT_CUDA_COMPAT_INFO"
	.align	4
        /*0000*/ 	.byte	0x02, 0x09, 0x00, 0x00, 0x02, 0x02, 0x01, 0x00, 0x02, 0x05, 0x05, 0x00, 0x03, 0x07, 0x01, 0x01
        /*0010*/ 	.byte	0x02, 0x03, 0x00, 0x00, 0x02, 0x06, 0x01, 0x00, 0x04, 0x0b, 0x08, 0x00, 0x09, 0x00, 0x00, 0x00
        /*0020*/ 	.byte	0x00, 0x00, 0x00, 0x00


//--------------------- .nv.info._Z13res_injectionPfiS_S_ifiiPiS0_ --------------------------
	.section	.nv.info._Z13res_injectionPfiS_S_ifiiPiS0_,"",@"SHT_CUDA_INFO"
	.sectionflags	@""
	.align	4


	//----- nvinfo : EIATTR_CUDA_API_VERSION
	.align		4
        /*0000*/ 	.byte	0x04, 0x37
        /*0002*/ 	.short	(.L_7 - .L_6)
.L_6:
        /*0004*/ 	.word	0x00000082


	//----- nvinfo : EIATTR_KPARAM_INFO
	.align		4
.L_7:
        /*0008*/ 	.byte	0x04, 0x17
        /*000a*/ 	.short	(.L_9 - .L_8)
.L_8:
        /*000c*/ 	.word	0x00000000
        /*0010*/ 	.short	0x0009
        /*0012*/ 	.short	0x0038
        /*0014*/ 	.byte	0x00, 0xf5, 0x21, 0x00


	//----- nvinfo : EIATTR_KPARAM_INFO
	.align		4
.L_9:
        /*0018*/ 	.byte	0x04, 0x17
        /*001a*/ 	.short	(.L_11 - .L_10)
.L_10:
        /*001c*/ 	.word	0x00000000
        /*0020*/ 	.short	0x0008
        /*0022*/ 	.short	0x0030
        /*0024*/ 	.byte	0x00, 0xf5, 0x21, 0x00


	//----- nvinfo : EIATTR_KPARAM_INFO
	.align		4
.L_11:
        /*0028*/ 	.byte	0x04, 0x17
        /*002a*/ 	.short	(.L_13 - .L_12)
.L_12:
        /*002c*/ 	.word	0x00000000
        /*0030*/ 	.short	0x0007
        /*0032*/ 	.short	0x002c
        /*0034*/ 	.byte	0x00, 0xf0, 0x11, 0x00


	//----- nvinfo : EIATTR_KPARAM_INFO
	.align		4
.L_13:
        /*0038*/ 	.byte	0x04, 0x17
        /*003a*/ 	.short	(.L_15 - .L_14)
.L_14:
        /*003c*/ 	.word	0x00000000
        /*0040*/ 	.short	0x0006
        /*0042*/ 	.short	0x0028
        /*0044*/ 	.byte	0x00, 0xf0, 0x11, 0x00


	//----- nvinfo : EIATTR_KPARAM_INFO
	.align		4
.L_15:
        /*0048*/ 	.byte	0x04, 0x17
        /*004a*/ 	.short	(.L_17 - .L_16)
.L_16:
        /*004c*/ 	.word	0x00000000
        /*0050*/ 	.short	0x0005
        /*0052*/ 	.short	0x0024
        /*0054*/ 	.byte	0x00, 0xf0, 0x11, 0x00


	//----- nvinfo : EIATTR_KPARAM_INFO
	.align		4
.L_17:
        /*0058*/ 	.byte	0x04, 0x17
        /*005a*/ 	.short	(.L_19 - .L_18)
.L_18:
        /*005c*/ 	.word	0x00000000
        /*0060*/ 	.short	0x0004
        /*0062*/ 	.short	0x0020
        /*0064*/ 	.byte	0x00, 0xf0, 0x11, 0x00


	//----- nvinfo : EIATTR_KPARAM_INFO
	.align		4
.L_19:
        /*0068*/ 	.byte	0x04, 0x17
        /*006a*/ 	.short	(.L_21 - .L_20)
.L_20:
        /*006c*/ 	.word	0x00000000
        /*0070*/ 	.short	0x0003
        /*0072*/ 	.short	0x0018
        /*0074*/ 	.byte	0x00, 0xf5, 0x21, 0x00


	//----- nvinfo : EIATTR_KPARAM_INFO
	.align		4
.L_21:
        /*0078*/ 	.byte	0x04, 0x17
        /*007a*/ 	.short	(.L_23 - .L_22)
.L_22:
        /*007c*/ 	.word	0x00000000
        /*0080*/ 	.short	0x0002
        /*0082*/ 	.short	0x0010
        /*0084*/ 	.byte	0x00, 0xf5, 0x21, 0x00


	//----- nvinfo : EIATTR_KPARAM_INFO
	.align		4
.L_23:
        /*0088*/ 	.byte	0x04, 0x17
        /*008a*/ 	.short	(.L_25 - .L_24)
.L_24:
        /*008c*/ 	.word	0x00000000
        /*0090*/ 	.short	0x0001
        /*0092*/ 	.short	0x0008
        /*0094*/ 	.byte	0x00, 0xf0, 0x11, 0x00


	//----- nvinfo : EIATTR_KPARAM_INFO
	.align		4
.L_25:
        /*0098*/ 	.byte	0x04, 0x17
        /*009a*/ 	.short	(.L_27 - .L_26)
.L_26:
        /*009c*/ 	.word	0x00000000
        /*00a0*/ 	.short	0x0000
        /*00a2*/ 	.short	0x0000
        /*00a4*/ 	.byte	0x00, 0xf5, 0x21, 0x00


	//----- nvinfo : EIATTR_SPARSE_MMA_MASK
	.align		4
.L_27:
        /*00a8*/ 	.byte	0x03, 0x50
        /*00aa*/ 	.short	0x0000


	//----- nvinfo : EIATTR_MAXREG_COUNT
	.align		4
        /*00ac*/ 	.byte	0x03, 0x1b
        /*00ae*/ 	.short	0x00ff


	//----- nvinfo : EIATTR_MERCURY_ISA_VERSION
	.align		4
        /*00b0*/ 	.byte	0x03, 0x5f
        /*00b2*/ 	.short	0x0101


	//----- nvinfo : EIATTR_VRC_CTA_INIT_COUNT
	.align		4
        /*00b4*/ 	.byte	0x02, 0x4a
	.zero		1
	.zero		1


	//----- nvinfo : EIATTR_EXIT_INSTR_OFFSETS
	.align		4
        /*00b8*/ 	.byte	0x04, 0x1c
        /*00ba*/ 	.short	(.L_29 - .L_28)


	//   ....[0]....
.L_28:
        /*00bc*/ 	.word	0x00000070


	//   ....[1]....
        /*00c0*/ 	.word	0x000001c0


	//----- nvinfo : EIATTR_CBANK_PARAM_SIZE
	.align		4
.L_29:
        /*00c4*/ 	.byte	0x03, 0x19
        /*00c6*/ 	.short	0x0040


	//----- nvinfo : EIATTR_PARAM_CBANK
	.align		4
        /*00c8*/ 	.byte	0x04, 0x0a
        /*00ca*/ 	.short	(.L_31 - .L_30)
	.align		4
.L_30:
        /*00cc*/ 	.word	index@(.nv.constant0._Z13res_injectionPfiS_S_ifiiPiS0_)
        /*00d0*/ 	.short	0x0380
        /*00d2*/ 	.short	0x0040


	//----- nvinfo : EIATTR_SW_WAR
	.align		4
.L_31:
        /*00d4*/ 	.byte	0x04, 0x36
        /*00d6*/ 	.short	(.L_33 - .L_32)
.L_32:
        /*00d8*/ 	.word	0x00000008
.L_33:


//--------------------- .nv.callgraph             --------------------------
	.section	.nv.callgraph,"",@"SHT_CUDA_CALLGRAPH"
	.align	4
	.sectionentsize	8
	.align		4
        /*0000*/ 	.word	0x00000000
	.align		4
        /*0004*/ 	.word	0xffffffff
	.align		4
        /*0008*/ 	.word	0x00000000
	.align		4
        /*000c*/ 	.word	0xfffffffe
	.align		4
        /*0010*/ 	.word	0x00000000
	.align		4
        /*0014*/ 	.word	0xfffffffd
	.align		4
        /*0018*/ 	.word	0x00000000
	.align		4
        /*001c*/ 	.word	0xfffffffc


//--------------------- .text._Z13res_injectionPfiS_S_ifiiPiS0_ --------------------------
	.section	.text._Z13res_injectionPfiS_S_ifiiPiS0_,"ax",@progbits
	.align	128
        .global         _Z13res_injectionPfiS_S_ifiiPiS0_
        .type           _Z13res_injectionPfiS_S_ifiiPiS0_,@function
        .size           _Z13res_injectionPfiS_S_ifiiPiS0_,(.L_x_1 - _Z13res_injectionPfiS_S_ifiiPiS0_)
        .other          _Z13res_injectionPfiS_S_ifiiPiS0_,@"STO_CUDA_ENTRY STV_DEFAULT"
_Z13res_injectionPfiS_S_ifiiPiS0_:
.text._Z13res_injectionPfiS_S_ifiiPiS0_:
[----:B------:R-:W-:Y:S01]  /*0000*/  LDC R1, c[0x0][0x37c] ;  /* 0x0000df00ff017b82 */ /* 0x000fe20000000800 */
[----:B------:R-:W0:Y:S01]  /*0010*/  S2R R11, SR_TID.X ;  /* 0x00000000000b7919 */ /* 0x000e220000002100 */
[----:B------:R-:W0:Y:S01]  /*0020*/  LDCU UR4, c[0x0][0x360] ;  /* 0x00006c00ff0477ac */ /* 0x000e220008000800 */
[----:B------:R-:W0:Y:S01]  /*0030*/  S2R R0, SR_CTAID.X ;  /* 0x0000000000007919 */ /* 0x000e220000002500 */
[----:B------:R-:W1:Y:S01]  /*0040*/  LDCU UR5, c[0x0][0x3ac] ;  /* 0x00007580ff0577ac */ /* 0x000e620008000800 */
[----:B0-----:R-:W-:-:S05]  /*0050*/  IMAD R11, R0, UR4, R11 ;  /* 0x00000004000b7c24 */ /* 0x001fca000f8e020b */
[----:B-1----:R-:W-:-:S13]  /*0060*/  ISETP.GE.AND P0, PT, R11, UR5, PT ;  /* 0x000000050b007c0c */ /* 0x002fda000bf06270 */
[----:B------:R-:W-:Y:S05]  /*0070*/  @P0 EXIT ;  /* 0x000000000000094d */ /* 0x000fea0003800000 */
[----:B------:R-:W0:Y:S01]  /*0080*/  LDC.64 R4, c[0x0][0x3b8] ;  /* 0x0000ee00ff047b82 */ /* 0x000e220000000a00 */
[----:B------:R-:W1:Y:S01]  /*0090*/  LDCU.64 UR4, c[0x0][0x358] ;  /* 0x00006b00ff0477ac */ /* 0x000e620008000a00 */
[----:B------:R-:W2:Y:S06]  /*00a0*/  LDCU UR6, c[0x0][0x3a8] ;  /* 0x00007500ff0677ac */ /* 0x000eac0008000800 */
[----:B------:R-:W3:Y:S01]  /*00b0*/  LDC.64 R6, c[0x0][0x3b0] ;  /* 0x0000ec00ff067b82 */ /* 0x000ee20000000a00 */
[----:B------:R-:W4:Y:S07]  /*00c0*/  LDCU UR7, c[0x0][0x388] ;  /* 0x00007100ff0777ac */ /* 0x000f2e0008000800 */
[----:B------:R-:W2:Y:S01]  /*00d0*/  LDC R0, c[0x0][0x3a0] ;  /* 0x0000e800ff007b82 */ /* 0x000ea20000000800 */
[----:B0-----:R-:W-:-:S07]  /*00e0*/  IMAD.WIDE R4, R11, 0x4, R4 ;  /* 0x000000040b047825 */ /* 0x001fce00078e0204 */
[----:B------:R-:W0:Y:S01]  /*00f0*/  LDC.64 R2, c[0x0][0x390] ;  /* 0x0000e400ff027b82 */ /* 0x000e220000000a00 */
[----:B-1----:R-:W4:Y:S01]  /*0100*/  LDG.E R4, desc[UR4][R4.64] ;  /* 0x0000000404047981 */ /* 0x002f22000c1e1900 */
[----:B---3--:R-:W-:-:S06]  /*0110*/  IMAD.WIDE R6, R11, 0x4, R6 ;  /* 0x000000040b067825 */ /* 0x008fcc00078e0206 */
[----:B------:R-:W1:Y:S01]  /*0120*/  LDC.64 R8, c[0x0][0x380] ;  /* 0x0000e000ff087b82 */ /* 0x000e620000000a00 */
[----:B------:R-:W4:Y:S01]  /*0130*/  LDG.E R7, desc[UR4][R6.64] ;  /* 0x0000000406077981 */ /* 0x000f22000c1e1900 */
[----:B--2---:R-:W-:-:S04]  /*0140*/  IMAD R11, R11, UR6, R0 ;  /* 0x000000060b0b7c24 */ /* 0x004fc8000f8e0200 */
[----:B0-----:R-:W-:-:S06]  /*0150*/  IMAD.WIDE R2, R11, 0x4, R2 ;  /* 0x000000040b027825 */ /* 0x001fcc00078e0202 */
[----:B------:R-:W2:Y:S01]  /*0160*/  LDG.E R2, desc[UR4][R2.64] ;  /* 0x0000000402027981 */ /* 0x000ea2000c1e1900 */
[----:B----4-:R-:W-:-:S04]  /*0170*/  IMAD R13, R4, UR7, R7 ;  /* 0x00000007040d7c24 */ /* 0x010fc8000f8e0207 */
[----:B-1----:R-:W-:-:S05]  /*0180*/  IMAD.WIDE R8, R13, 0x4, R8 ;  /* 0x000000040d087825 */ /* 0x002fca00078e0208 */
[----:B------:R-:W2:Y:S02]  /*0190*/  LDG.E R5, desc[UR4][R8.64] ;  /* 0x0000000408057981 */ /* 0x000ea4000c1e1900 */
[----:B--2---:R-:W-:-:S05]  /*01a0*/  FADD R5, R2, R5 ;  /* 0x0000000502057221 */ /* 0x004fca0000000000 */
[----:B------:R-:W-:Y:S01]  /*01b0*/  STG.E desc[UR4][R8.64], R5 ;  /* 0x0000000508007986 */ /* 0x000fe2000c101904 */
[----:B------:R-:W-:Y:S05]  /*01c0*/  EXIT ;  /* 0x000000000000794d */ /* 0x000fea0003800000 */
.L_x_0:
[----:B------:R-:W-:-:S00]  /*01d0*/  BRA `(.L_x_0) ;  /* 0xfffffffc00fc7947 */ /* 0x000fc0000383ffff */
[----:B------:R-:W-:-:S00]  /*01e0*/  NOP ;  /* 0x0000000000007918 */ /* 0x000fc00000000000 */
        /* <DEDUP_REMOVED lines=9> */
.L_x_1:


//--------------------- .nv.shared.reserved.0     --------------------------
	.section	.nv.shared.reserved.0,"aw",@nobits
	.weak		__nv_reservedSMEM_offset_0_alias
	.size		__nv_reservedSMEM_offset_0_alias, 0, 64
	.other		__nv_reservedSMEM_offset_0_alias,@"STO_CUDA_RESERVED_SHARED STV_DEFAULT"
__nv_reservedSMEM_offset_0_alias:
	.zero		0
	.zero		64


//--------------------- .nv.constant0._Z13res_injectionPfiS_S_ifiiPiS0_ --------------------------
	.section	.nv.constant0._Z13res_injectionPfiS_S_ifiiPiS0_,"a",@progbits
	.sectionflags	@""
	.align	4
.nv.constant0._Z13res_injectionPfiS_S_ifiiPiS0_:
	.zero		960


//--------------------- SYMBOLS --------------------------

	.type		.nv.reservedSmem.offset0,@object
	.size		.nv.reservedSmem.offset0,0x4
